//
// Generated by NVIDIA NVVM Compiler
//
// Compiler Build ID: CL-36424714
// Cuda compilation tools, release 13.0, V13.0.88
// Based on NVVM 20.0.0
//

.version 9.0
.target sm_100
.address_size 64

	// .globl	_Z7reversePfS_m

.visible .entry _Z7reversePfS_m(
	.param .u64 .ptr .align 1 _Z7reversePfS_m_param_0,
	.param .u64 .ptr .align 1 _Z7reversePfS_m_param_1,
	.param .u64 _Z7reversePfS_m_param_2
)
{
	.reg .b32 	%r<5>;
	.reg .b32 	%f<2>;
	.reg .b64 	%rd<13>;

	ld.param.u64 	%rd1, [_Z7reversePfS_m_param_0];
	ld.param.u64 	%rd2, [_Z7reversePfS_m_param_1];
	ld.param.u64 	%rd3, [_Z7reversePfS_m_param_2];
	cvta.to.global.u64 	%rd4, %rd2;
	cvta.to.global.u64 	%rd5, %rd1;
	mov.u32 	%r1, %ctaid.x;
	mov.u32 	%r2, %ntid.x;
	mov.u32 	%r3, %tid.x;
	mad.lo.s32 	%r4, %r1, %r2, %r3;
	cvt.u64.u32 	%rd6, %r4;
	mul.wide.u32 	%rd7, %r4, 4;
	add.s64 	%rd8, %rd5, %rd7;
	ld.global.f32 	%f1, [%rd8];
	not.b64 	%rd9, %rd6;
	add.s64 	%rd10, %rd3, %rd9;
	shl.b64 	%rd11, %rd10, 2;
	add.s64 	%rd12, %rd4, %rd11;
	st.global.f32 	[%rd12], %f1;
	ret;

}


// ===== COMPILED SASS (sm_100) =====

	.target	sm_100

	.elftype	@"ET_EXEC"


//--------------------- .note.nv.tkinfo           --------------------------
	.section	.note.nv.tkinfo,"",@"SHT_NOTE"
	.sectionflags	@"SHF_NOTE_NV_TKINFO"
	.tkinfo
        /*0018*/ 	.word	0x00000002
        /*0030*/ 	.string	""
        /*0030*/ 	.string	"ptxas"
        /*0030*/ 	.string	"Cuda compilation tools, release 13.0, V13.0.88"
        /*0030*/ 	.string	"Build cuda_13.0.r13.0/compiler.36424714_0"
        /*0030*/ 	.string	"-arch sm_100 -m 64 "



//--------------------- .note.nv.cuinfo           --------------------------
	.section	.note.nv.cuinfo,"",@"SHT_NOTE"
	.sectionflags	@"SHF_NOTE_NV_CUINFO"
        /*0018*/ 	.short	0x0002
        /*001a*/ 	.short	0x0064
        /*001c*/ 	.short	0x0082
	.zero		2


//--------------------- .nv.info                  --------------------------
	.section	.nv.info,"",@"SHT_CUDA_INFO"
	.align	4


	//----- nvinfo : EIATTR_REGCOUNT
	.align		4
        /*0000*/ 	.byte	0x04, 0x2f
        /*0002*/ 	.short	(.L_1 - .L_0)
	.align		4
.L_0:
        /*0004*/ 	.word	index@(_Z7reversePfS_m)
        /*0008*/ 	.word	0x0000000a


	//----- nvinfo : EIATTR_FRAME_SIZE
	.align		4
.L_1:
        /*000c*/ 	.byte	0x04, 0x11
        /*000e*/ 	.short	(.L_3 - .L_2)
	.align		4
.L_2:
        /*0010*/ 	.word	index@(_Z7reversePfS_m)
        /*0014*/ 	.word	0x00000000


	//----- nvinfo : EIATTR_MIN_STACK_SIZE
	.align		4
.L_3:
        /*0018*/ 	.byte	0x04, 0x12
        /*001a*/ 	.short	(.L_5 - .L_4)
	.align		4
.L_4:
        /*001c*/ 	.word	index@(_Z7reversePfS_m)
        /*0020*/ 	.word	0x00000000
.L_5:


//--------------------- .nv.compat                --------------------------
	.section	.nv.compat,"",@"SHT_CUDA_COMPAT_INFO"
	.align	4
        /*0000*/ 	.byte	0x02, 0x09, 0x00, 0x00, 0x02, 0x02, 0x01, 0x00, 0x02, 0x05, 0x05, 0x00, 0x03, 0x07, 0x01, 0x01
        /*0010*/ 	.byte	0x02, 0x03, 0x00, 0x00, 0x02, 0x06, 0x01, 0x00, 0x04, 0x0b, 0x08, 0x00, 0x09, 0x00, 0x00, 0x00
        /*0020*/ 	.byte	0x00, 0x00, 0x00, 0x00


//--------------------- .nv.info._Z7reversePfS_m  --------------------------
	.section	.nv.info._Z7reversePfS_m,"",@"SHT_CUDA_INFO"
	.sectionflags	@""
	.align	4


	//----- nvinfo : EIATTR_CUDA_API_VERSION
	.align		4
        /*0000*/ 	.byte	0x04, 0x37
        /*0002*/ 	.short	(.L_7 - .L_6)
.L_6:
        /*0004*/ 	.word	0x00000082


	//----- nvinfo : EIATTR_KPARAM_INFO
	.align		4
.L_7:
        /*0008*/ 	.byte	0x04, 0x17
        /*000a*/ 	.short	(.L_9 - .L_8)
.L_8:
        /*000c*/ 	.word	0x00000000
        /*0010*/ 	.short	0x0002
        /*0012*/ 	.short	0x0010
        /*0014*/ 	.byte	0x00, 0xf0, 0x21, 0x00


	//----- nvinfo : EIATTR_KPARAM_INFO
	.align		4
.L_9:
        /*0018*/ 	.byte	0x04, 0x17
        /*001a*/ 	.short	(.L_11 - .L_10)
.L_10:
        /*001c*/ 	.word	0x00000000
        /*0020*/ 	.short	0x0001
        /*0022*/ 	.short	0x0008
        /*0024*/ 	.byte	0x00, 0xf5, 0x21, 0x00


	//----- nvinfo : EIATTR_KPARAM_INFO
	.align		4
.L_11:
        /*0028*/ 	.byte	0x04, 0x17
        /*002a*/ 	.short	(.L_13 - .L_12)
.L_12:
        /*002c*/ 	.word	0x00000000
        /*0030*/ 	.short	0x0000
        /*0032*/ 	.short	0x0000
        /*0034*/ 	.byte	0x00, 0xf5, 0x21, 0x00


	//----- nvinfo : EIATTR_SPARSE_MMA_MASK
	.align		4
.L_13:
        /*0038*/ 	.byte	0x03, 0x50
        /*003a*/ 	.short	0x0000


	//----- nvinfo : EIATTR_MAXREG_COUNT
	.align		4
        /*003c*/ 	.byte	0x03, 0x1b
        /*003e*/ 	.short	0x00ff


	//----- nvinfo : EIATTR_MERCURY_ISA_VERSION
	.align		4
        /*0040*/ 	.byte	0x03, 0x5f
        /*0042*/ 	.short	0x0101


	//----- nvinfo : EIATTR_VRC_CTA_INIT_COUNT
	.align		4
        /*0044*/ 	.byte	0x02, 0x4a
	.zero		1
	.zero		1


	//----- nvinfo : EIATTR_EXIT_INSTR_OFFSETS
	.align		4
        /*0048*/ 	.byte	0x04, 0x1c
        /*004a*/ 	.short	(.L_15 - .L_14)


	//   ....[0]....
.L_14:
        /*004c*/ 	.word	0x00000110


	//----- nvinfo : EIATTR_CBANK_PARAM_SIZE
	.align		4
.L_15:
        /*0050*/ 	.byte	0x03, 0x19
        /*0052*/ 	.short	0x0018


	//----- nvinfo : EIATTR_PARAM_CBANK
	.align		4
        /*0054*/ 	.byte	0x04, 0x0a
        /*0056*/ 	.short	(.L_17 - .L_16)
	.align		4
.L_16:
        /*0058*/ 	.word	index@(.nv.constant0._Z7reversePfS_m)
        /*005c*/ 	.short	0x0380
        /*005e*/ 	.short	0x0018


	//----- nvinfo : EIATTR_SW_WAR
	.align		4
.L_17:
        /*0060*/ 	.byte	0x04, 0x36
        /*0062*/ 	.short	(.L_19 - .L_18)
.L_18:
        /*0064*/ 	.word	0x00000008
.L_19:


//--------------------- .nv.callgraph             --------------------------
	.section	.nv.callgraph,"",@"SHT_CUDA_CALLGRAPH"
	.align	4
	.sectionentsize	8
	.align		4
        /*0000*/ 	.word	0x00000000
	.align		4
        /*0004*/ 	.word	0xffffffff
	.align		4
        /*0008*/ 	.word	0x00000000
	.align		4
        /*000c*/ 	.word	0xfffffffe
	.align		4
        /*0010*/ 	.word	0x00000000
	.align		4
        /*0014*/ 	.word	0xfffffffd
	.align		4
        /*0018*/ 	.word	0x00000000
	.align		4
        /*001c*/ 	.word	0xfffffffc


//--------------------- .text._Z7reversePfS_m     --------------------------
	.section	.text._Z7reversePfS_m,"ax",@progbits
	.align	128
        .global         _Z7reversePfS_m
        .type           _Z7reversePfS_m,@function
        .size           _Z7reversePfS_m,(.L_x_1 - _Z7reversePfS_m)
        .other          _Z7reversePfS_m,@"STO_CUDA_ENTRY STV_DEFAULT"
_Z7reversePfS_m:
.text._Z7reversePfS_m:
[----:B------:R-:W-:Y:S01]  /*0000*/  LDC R1, c[0x0][0x37c] ;  /* 0x0000df00ff017b82 */ /* 0x000fe20000000800 */
[----:B------:R-:W0:Y:S07]  /*0010*/  S2R R0, SR_TID.X ;  /* 0x0000000000007919 */ /* 0x000e2e0000002100 */
[----:B------:R-:W0:Y:S01]  /*0020*/  S2UR UR6, SR_CTAID.X ;  /* 0x00000000000679c3 */ /* 0x000e220000002500 */
[----:B------:R-:W1:Y:S07]  /*0030*/  LDCU.64 UR4, c[0x0][0x358] ;  /* 0x00006b00ff0477ac */ /* 0x000e6e0008000a00 */
[----:B------:R-:W0:Y:S08]  /*0040*/  LDC R5, c[0x0][0x360] ;  /* 0x0000d800ff057b82 */ /* 0x000e300000000800 */
[----:B------:R-:W2:Y:S08]  /*0050*/  LDC.64 R2, c[0x0][0x380] ;  /* 0x0000e000ff027b82 */ /* 0x000eb00000000a00 */
[----:B------:R-:W3:Y:S01]  /*0060*/  LDC.64 R6, c[0x0][0x390] ;  /* 0x0000e400ff067b82 */ /* 0x000ee20000000a00 */
[----:B0-----:R-:W-:Y:S01]  /*0070*/  IMAD R5, R5, UR6, R0 ;  /* 0x0000000605057c24 */ /* 0x001fe2000f8e0200 */
[----:B------:R-:W0:Y:S03]  /*0080*/  LDCU.64 UR6, c[0x0][0x388] ;  /* 0x00007100ff0677ac */ /* 0x000e260008000a00 */
[----:B--2---:R-:W-:-:S06]  /*0090*/  IMAD.WIDE.U32 R2, R5, 0x4, R2 ;  /* 0x0000000405027825 */ /* 0x004fcc00078e0002 */
[----:B-1----:R-:W2:Y:S01]  /*00a0*/  LDG.E R3, desc[UR4][R2.64] ;  /* 0x0000000402037981 */ /* 0x002ea2000c1e1900 */
[----:B------:R-:W-:-:S04]  /*00b0*/  LOP3.LUT R5, RZ, R5, RZ, 0x33, !PT ;  /* 0x00000005ff057212 */ /* 0x000fc800078e33ff */
[----:B---3--:R-:W-:-:S04]  /*00c0*/  IADD3 R0, P0, PT, R5, R6, RZ ;  /* 0x0000000605007210 */ /* 0x008fc80007f1e0ff */
[----:B------:R-:W-:Y:S02]  /*00d0*/  IADD3.X R5, PT, PT, R7, -0x1, RZ, P0, !PT ;  /* 0xffffffff07057810 */ /* 0x000fe400007fe4ff */
[----:B0-----:R-:W-:-:S04]  /*00e0*/  LEA R4, P0, R0, UR6, 0x2 ;  /* 0x0000000600047c11 */ /* 0x001fc8000f8010ff */
[----:B------:R-:W-:-:S05]  /*00f0*/  LEA.HI.X R5, R0, UR7, R5, 0x2, P0 ;  /* 0x0000000700057c11 */ /* 0x000fca00080f1405 */
[----:B--2---:R-:W-:Y:S01]  /*0100*/  STG.E desc[UR4][R4.64], R3 ;  /* 0x0000000304007986 */ /* 0x004fe2000c101904 */
[----:B------:R-:W-:Y:S05]  /*0110*/  EXIT ;  /* 0x000000000000794d */ /* 0x000fea0003800000 */
.L_x_0:
[----:B------:R-:W-:-:S00]  /*0120*/  BRA `(.L_x_0) ;  /* 0xfffffffc00fc7947 */ /* 0x000fc0000383ffff */
[----:B------:R-:W-:-:S00]  /*0130*/  NOP ;  /* 0x0000000000007918 */ /* 0x000fc00000000000 */
        /* <DEDUP_REMOVED lines=12> */
.L_x_1:


//--------------------- .nv.shared.reserved.0     --------------------------
	.section	.nv.shared.reserved.0,"aw",@nobits
	.weak		__nv_reservedSMEM_offset_0_alias
	.size		__nv_reservedSMEM_offset_0_alias, 0, 64
	.other		__nv_reservedSMEM_offset_0_alias,@"STO_CUDA_RESERVED_SHARED STV_DEFAULT"
__nv_reservedSMEM_offset_0_alias:
	.zero		0
	.zero		64


//--------------------- .nv.constant0._Z7reversePfS_m --------------------------
	.section	.nv.constant0._Z7reversePfS_m,"a",@progbits
	.sectionflags	@""
	.align	4
.nv.constant0._Z7reversePfS_m:
	.zero		920


//--------------------- SYMBOLS --------------------------

	.type		.nv.reservedSmem.offset0,@object
	.size		.nv.reservedSmem.offset0,0x4
